//
// Generated by NVIDIA NVVM Compiler
//
// Compiler Build ID: CL-36424714
// Cuda compilation tools, release 13.0, V13.0.88
// Based on NVVM 20.0.0
//

.version 9.0
.target sm_100
.address_size 64

	// .globl	_Z10HelloWorldv
.extern .func  (.param .b32 func_retval0) vprintf
(
	.param .b64 vprintf_param_0,
	.param .b64 vprintf_param_1
)
;
.global .align 1 .b8 $str[12] = {72, 101, 108, 108, 111, 32, 87, 111, 114, 108, 100};

.visible .entry _Z10HelloWorldv()
{
	.reg .b32 	%r<3>;
	.reg .b64 	%rd<3>;

	mov.u64 	%rd1, $str;
	cvta.global.u64 	%rd2, %rd1;
	{ // callseq 0, 0
	.param .b64 param0;
	st.param.b64 	[param0], %rd2;
	.param .b64 param1;
	st.param.b64 	[param1], 0;
	.param .b32 retval0;
	call.uni (retval0), 
	vprintf, 
	(
	param0, 
	param1
	);
	ld.param.b32 	%r1, [retval0];
	} // callseq 0
	ret;

}


// ===== COMPILED SASS (sm_100) =====

	.target	sm_100

	.elftype	@"ET_EXEC"


//--------------------- .note.nv.tkinfo           --------------------------
	.section	.note.nv.tkinfo,"",@"SHT_NOTE"
	.sectionflags	@"SHF_NOTE_NV_TKINFO"
	.tkinfo
        /*0018*/ 	.word	0x00000002
        /*0030*/ 	.string	""
        /*0030*/ 	.string	"ptxas"
        /*0030*/ 	.string	"Cuda compilation tools, release 13.0, V13.0.88"
        /*0030*/ 	.string	"Build cuda_13.0.r13.0/compiler.36424714_0"
        /*0030*/ 	.string	"-arch sm_100 -m 64 "



//--------------------- .note.nv.cuinfo           --------------------------
	.section	.note.nv.cuinfo,"",@"SHT_NOTE"
	.sectionflags	@"SHF_NOTE_NV_CUINFO"
        /*0018*/ 	.short	0x0002
        /*001a*/ 	.short	0x0064
        /*001c*/ 	.short	0x0082
	.zero		2


//--------------------- .nv.info                  --------------------------
	.section	.nv.info,"",@"SHT_CUDA_INFO"
	.align	4


	//----- nvinfo : EIATTR_REGCOUNT
	.align		4
        /*0000*/ 	.byte	0x04, 0x2f
        /*0002*/ 	.short	(.L_2 - .L_1)
	.align		4
.L_1:
        /*0004*/ 	.word	index@(_Z10HelloWorldv)
        /*0008*/ 	.word	0x00000018


	//----- nvinfo : EIATTR_FRAME_SIZE
	.align		4
.L_2:
        /*000c*/ 	.byte	0x04, 0x11
        /*000e*/ 	.short	(.L_4 - .L_3)
	.align		4
.L_3:
        /*0010*/ 	.word	index@(_Z10HelloWorldv)
        /*0014*/ 	.word	0x00000000


	//----- nvinfo : EIATTR_MIN_STACK_SIZE
	.align		4
.L_4:
        /*0018*/ 	.byte	0x04, 0x12
        /*001a*/ 	.short	(.L_6 - .L_5)
	.align		4
.L_5:
        /*001c*/ 	.word	index@(_Z10HelloWorldv)
        /*0020*/ 	.word	0x00000000
.L_6:


//--------------------- .nv.compat                --------------------------
	.section	.nv.compat,"",@"SHT_CUDA_COMPAT_INFO"
	.align	4
        /*0000*/ 	.byte	0x02, 0x09, 0x00, 0x00, 0x02, 0x02, 0x01, 0x00, 0x02, 0x05, 0x05, 0x00, 0x03, 0x07, 0x01, 0x01
        /*0010*/ 	.byte	0x02, 0x03, 0x00, 0x00, 0x02, 0x06, 0x01, 0x00, 0x04, 0x0b, 0x08, 0x00, 0x09, 0x00, 0x00, 0x00
        /*0020*/ 	.byte	0x00, 0x00, 0x00, 0x00


//--------------------- .nv.info._Z10HelloWorldv  --------------------------
	.section	.nv.info._Z10HelloWorldv,"",@"SHT_CUDA_INFO"
	.sectionflags	@""
	.align	4


	//----- nvinfo : EIATTR_CUDA_API_VERSION
	.align		4
        /*0000*/ 	.byte	0x04, 0x37
        /*0002*/ 	.short	(.L_8 - .L_7)
.L_7:
        /*0004*/ 	.word	0x00000082


	//----- nvinfo : EIATTR_SPARSE_MMA_MASK
	.align		4
.L_8:
        /*0008*/ 	.byte	0x03, 0x50
        /*000a*/ 	.short	0x0000


	//----- nvinfo : EIATTR_MAXREG_COUNT
	.align		4
        /*000c*/ 	.byte	0x03, 0x1b
        /*000e*/ 	.short	0x00ff


	//----- nvinfo : EIATTR_EXTERNS
	.align		4
        /*0010*/ 	.byte	0x04, 0x0f
        /*0012*/ 	.short	(.L_10 - .L_9)


	//   ....[0]....
	.align		4
.L_9:
        /*0014*/ 	.word	index@(vprintf)


	//----- nvinfo : EIATTR_MERCURY_ISA_VERSION
	.align		4
.L_10:
        /*0018*/ 	.byte	0x03, 0x5f
        /*001a*/ 	.short	0x0101


	//----- nvinfo : EIATTR_VRC_CTA_INIT_COUNT
	.align		4
        /*001c*/ 	.byte	0x02, 0x4a
	.zero		1
	.zero		1


	//----- nvinfo : EIATTR_SYSCALL_OFFSETS
	.align		4
        /*0020*/ 	.byte	0x04, 0x46
        /*0022*/ 	.short	(.L_12 - .L_11)


	//   ....[0]....
.L_11:
        /*0024*/ 	.word	0x00000080


	//----- nvinfo : EIATTR_EXIT_INSTR_OFFSETS
	.align		4
.L_12:
        /*0028*/ 	.byte	0x04, 0x1c
        /*002a*/ 	.short	(.L_14 - .L_13)


	//   ....[0]....
.L_13:
        /*002c*/ 	.word	0x00000090


	//----- nvinfo : EIATTR_SW_WAR
	.align		4
.L_14:
        /*0030*/ 	.byte	0x04, 0x36
        /*0032*/ 	.short	(.L_16 - .L_15)
.L_15:
        /*0034*/ 	.word	0x00000008
.L_16:


//--------------------- .nv.callgraph             --------------------------
	.section	.nv.callgraph,"",@"SHT_CUDA_CALLGRAPH"
	.align	4
	.sectionentsize	8
	.align		4
        /*0000*/ 	.word	0x00000000
	.align		4
        /*0004*/ 	.word	0xffffffff
	.align		4
        /*0008*/ 	.word	index@(_Z10HelloWorldv)
	.align		4
        /*000c*/ 	.word	index@(vprintf)
	.align		4
        /*0010*/ 	.word	0x00000000
	.align		4
        /*0014*/ 	.word	0xfffffffe
	.align		4
        /*0018*/ 	.word	0x00000000
	.align		4
        /*001c*/ 	.word	0xfffffffd
	.align		4
        /*0020*/ 	.word	0x00000000
	.align		4
        /*0024*/ 	.word	0xfffffffc


//--------------------- .nv.constant4             --------------------------
	.section	.nv.constant4,"a",@progbits
	.align	8
	.align		8
.nv.constant4:
        /*0000*/ 	.dword	vprintf
	.align		8
        /*0008*/ 	.dword	$str


//--------------------- .text._Z10HelloWorldv     --------------------------
	.section	.text._Z10HelloWorldv,"ax",@progbits
	.align	128
        .global         _Z10HelloWorldv
        .type           _Z10HelloWorldv,@function
        .size           _Z10HelloWorldv,(.L_x_2 - _Z10HelloWorldv)
        .other          _Z10HelloWorldv,@"STO_CUDA_ENTRY STV_DEFAULT"
_Z10HelloWorldv:
.text._Z10HelloWorldv:
[----:B------:R-:W0:Y:S01]  /*0000*/  LDC R1, c[0x0][0x37c] ;  /* 0x0000df00ff017b82 */ /* 0x000e220000000800 */
[----:B------:R-:W-:Y:S01]  /*0010*/  MOV R0, 0x0 ;  /* 0x0000000000007802 */ /* 0x000fe20000000f00 */
[----:B------:R-:W1:Y:S01]  /*0020*/  LDCU.64 UR4, c[0x4][0x8] ;  /* 0x01000100ff0477ac */ /* 0x000e620008000a00 */
[----:B------:R-:W-:-:S05]  /*0030*/  CS2R R6, SRZ ;  /* 0x0000000000067805 */ /* 0x000fca000001ff00 */
[----:B------:R2:W3:Y:S01]  /*0040*/  LDC.64 R2, c[0x4][R0] ;  /* 0x0100000000027b82 */ /* 0x0004e20000000a00 */
[----:B-1----:R-:W-:Y:S02]  /*0050*/  IMAD.U32 R4, RZ, RZ, UR4 ;  /* 0x00000004ff047e24 */ /* 0x002fe4000f8e00ff */
[----:B--2---:R-:W-:-:S07]  /*0060*/  IMAD.U32 R5, RZ, RZ, UR5 ;  /* 0x00000005ff057e24 */ /* 0x004fce000f8e00ff */
[----:B------:R-:W-:-:S07]  /*0070*/  LEPC R20, `(.L_x_0) ;  /* 0x000000001014794e */ /* 0x000fce0000000000 */
[----:B0--3--:R-:W-:Y:S05]  /*0080*/  CALL.ABS.NOINC R2 ;  /* 0x0000000002007343 */ /* 0x009fea0003c00000 */
.L_x_0:
[----:B------:R-:W-:Y:S05]  /*0090*/  EXIT ;  /* 0x000000000000794d */ /* 0x000fea0003800000 */
.L_x_1:
[----:B------:R-:W-:-:S00]  /*00a0*/  BRA `(.L_x_1) ;  /* 0xfffffffc00fc7947 */ /* 0x000fc0000383ffff */
[----:B------:R-:W-:-:S00]  /*00b0*/  NOP ;  /* 0x0000000000007918 */ /* 0x000fc00000000000 */
        /* <DEDUP_REMOVED lines=12> */
.L_x_2:


//--------------------- .nv.global.init           --------------------------
	.section	.nv.global.init,"aw",@progbits
.nv.global.init:
	.type		$str,@object
	.size		$str,(.L_0 - $str)
$str:
        /*0000*/ 	.byte	0x48, 0x65, 0x6c, 0x6c, 0x6f, 0x20, 0x57, 0x6f, 0x72, 0x6c, 0x64, 0x00
.L_0:


//--------------------- .nv.shared.reserved.0     --------------------------
	.section	.nv.shared.reserved.0,"aw",@nobits
	.weak		__nv_reservedSMEM_offset_0_alias
	.size		__nv_reservedSMEM_offset_0_alias, 0, 64
	.other		__nv_reservedSMEM_offset_0_alias,@"STO_CUDA_RESERVED_SHARED STV_DEFAULT"
__nv_reservedSMEM_offset_0_alias:
	.zero		0
	.zero		64


//--------------------- .nv.constant0._Z10HelloWorldv --------------------------
	.section	.nv.constant0._Z10HelloWorldv,"a",@progbits
	.sectionflags	@""
	.align	4
.nv.constant0._Z10HelloWorldv:
	.zero		896


//--------------------- SYMBOLS --------------------------

	.type		.nv.reservedSmem.offset0,@object
	.size		.nv.reservedSmem.offset0,0x4
	.type		vprintf,@function
